	.headerflags	@"EF_CUDA_TEXMODE_UNIFIED EF_CUDA_64BIT_ADDRESS EF_CUDA_ACCELERATORS EF_CUDA_SM90 EF_CUDA_VIRTUAL_SM(EF_CUDA_SM90)"
	.elftype	@"ET_EXEC"


//--------------------- .nv.info                  --------------------------
	.section	.nv.info,"",@"SHT_CUDA_INFO"
	.align	4


	//----- nvinfo : EIATTR_REGCOUNT
	.align		4
        /*0000*/ 	.byte	0x04, 0x2f
        /*0002*/ 	.short	(.L_1 - .L_0)
	.align		4
.L_0:
        /*0004*/ 	.word	index@(triton_poi_fused__softmax_0)
        /*0008*/ 	.word	0x0000001a


	//----- nvinfo : EIATTR_MIN_STACK_SIZE
	.align		4
.L_1:
        /*000c*/ 	.byte	0x04, 0x12
        /*000e*/ 	.short	(.L_3 - .L_2)
	.align		4
.L_2:
        /*0010*/ 	.word	index@(triton_poi_fused__softmax_0)
        /*0014*/ 	.word	0x00000000


	//----- nvinfo : EIATTR_FRAME_SIZE
	.align		4
.L_3:
        /*0018*/ 	.byte	0x04, 0x11
        /*001a*/ 	.short	(.L_5 - .L_4)
	.align		4
.L_4:
        /*001c*/ 	.word	index@(triton_poi_fused__softmax_0)
        /*0020*/ 	.word	0x00000000


	//----- nvinfo : EIATTR_MIN_STACK_SIZE
	.align		4
.L_5:
        /*0024*/ 	.byte	0x04, 0x12
        /*0026*/ 	.short	(.L_7 - .L_6)
	.align		4
.L_6:
        /*0028*/ 	.word	index@(triton_poi_fused__softmax_0)
        /*002c*/ 	.word	0x00000000
.L_7:


//--------------------- .nv.info.triton_poi_fused__softmax_0 --------------------------
	.section	.nv.info.triton_poi_fused__softmax_0,"",@"SHT_CUDA_INFO"
	.sectionflags	@""
	.align	4


	//----- nvinfo : EIATTR_CUDA_API_VERSION
	.align		4
        /*0000*/ 	.byte	0x04, 0x37
        /*0002*/ 	.short	(.L_9 - .L_8)
.L_8:
        /*0004*/ 	.word	0x0000007c


	//----- nvinfo : EIATTR_KPARAM_INFO
	.align		4
.L_9:
        /*0008*/ 	.byte	0x04, 0x17
        /*000a*/ 	.short	(.L_11 - .L_10)
.L_10:
        /*000c*/ 	.word	0x00000000
        /*0010*/ 	.short	0x0002
        /*0012*/ 	.short	0x0010
        /*0014*/ 	.byte	0x00, 0xf0, 0x11, 0x00


	//----- nvinfo : EIATTR_KPARAM_INFO
	.align		4
.L_11:
        /*0018*/ 	.byte	0x04, 0x17
        /*001a*/ 	.short	(.L_13 - .L_12)
.L_12:
        /*001c*/ 	.word	0x00000000
        /*0020*/ 	.short	0x0001
        /*0022*/ 	.short	0x0008
        /*0024*/ 	.byte	0x00, 0xf4, 0x21, 0x00


	//----- nvinfo : EIATTR_KPARAM_INFO
	.align		4
.L_13:
        /*0028*/ 	.byte	0x04, 0x17
        /*002a*/ 	.short	(.L_15 - .L_14)
.L_14:
        /*002c*/ 	.word	0x00000000
        /*0030*/ 	.short	0x0000
        /*0032*/ 	.short	0x0000
        /*0034*/ 	.byte	0x00, 0xf4, 0x21, 0x00


	//----- nvinfo : EIATTR_SPARSE_MMA_MASK
	.align		4
.L_15:
        /*0038*/ 	.byte	0x03, 0x50
        /*003a*/ 	.short	0x0000


	//----- nvinfo : EIATTR_MAXREG_COUNT
	.align		4
        /*003c*/ 	.byte	0x03, 0x1b
        /*003e*/ 	.short	0x00ff


	//----- nvinfo : EIATTR_EXIT_INSTR_OFFSETS
	.align		4
        /*0040*/ 	.byte	0x04, 0x1c
        /*0042*/ 	.short	(.L_17 - .L_16)


	//   ....[0]....
.L_16:
        /*0044*/ 	.word	0x00000420


	//   ....[1]....
        /*0048*/ 	.word	0x00000440


	//----- nvinfo : EIATTR_REQNTID
	.align		4
.L_17:
        /*004c*/ 	.byte	0x04, 0x10
        /*004e*/ 	.short	(.L_19 - .L_18)
.L_18:
        /*0050*/ 	.word	0x00000020
        /*0054*/ 	.word	0x00000001
        /*0058*/ 	.word	0x00000001


	//----- nvinfo : EIATTR_CBANK_PARAM_SIZE
	.align		4
.L_19:
        /*005c*/ 	.byte	0x03, 0x19
        /*005e*/ 	.short	0x0014


	//----- nvinfo : EIATTR_PARAM_CBANK
	.align		4
        /*0060*/ 	.byte	0x04, 0x0a
        /*0062*/ 	.short	(.L_21 - .L_20)
	.align		4
.L_20:
        /*0064*/ 	.word	index@(.nv.constant0.triton_poi_fused__softmax_0)
        /*0068*/ 	.short	0x0210
        /*006a*/ 	.short	0x0014


	//----- nvinfo : EIATTR_SW_WAR
	.align		4
.L_21:
        /*006c*/ 	.byte	0x04, 0x36
        /*006e*/ 	.short	(.L_23 - .L_22)
.L_22:
        /*0070*/ 	.word	0x00000008
.L_23:


//--------------------- .nv.callgraph             --------------------------
	.section	.nv.callgraph,"",@"SHT_CUDA_CALLGRAPH"
	.align	4
	.sectionentsize	8
	.align		4
        /*0000*/ 	.word	0x00000000
	.align		4
        /*0004*/ 	.word	0xffffffff
	.align		4
        /*0008*/ 	.word	0x00000000
	.align		4
        /*000c*/ 	.word	0xfffffffe
	.align		4
        /*0010*/ 	.word	0x00000000
	.align		4
        /*0014*/ 	.word	0xfffffffd
	.align		4
        /*0018*/ 	.word	0x00000000
	.align		4
        /*001c*/ 	.word	0xfffffffc


//--------------------- .text.triton_poi_fused__softmax_0 --------------------------
	.section	.text.triton_poi_fused__softmax_0,"ax",@progbits
	.align	128
        .global         triton_poi_fused__softmax_0
        .type           triton_poi_fused__softmax_0,@function
        .size           triton_poi_fused__softmax_0,(.L_x_1 - triton_poi_fused__softmax_0)
        .other          triton_poi_fused__softmax_0,@"STO_CUDA_ENTRY STV_DEFAULT"
triton_poi_fused__softmax_0:
.text.triton_poi_fused__softmax_0:
[----:B------:R-:W0:Y:S02]  /*0000*/  LDC R1, c[0x0][0x28] ;  /* 0x00000a00ff017b82 */ /* 0x000e240000000800 */
[----:B------:R-:W1:Y:S01]  /*0010*/  S2R R0, SR_TID.X ;  /* 0x0000000000007919 */ /* 0x000e620000002100 */
[----:B------:R-:W2:Y:S01]  /*0020*/  LDC.64 R10, c[0x0][0x210] ;  /* 0x00008400ff0a7b82 */ /* 0x000ea20000000a00 */
[----:B------:R-:W-:Y:S01]  /*0030*/  CS2R R22, SRZ ;  /* 0x0000000000167805 */ /* 0x000fe2000001ff00 */
[----:B------:R-:W-:Y:S01]  /*0040*/  ULDC.64 UR4, c[0x0][0x208] ;  /* 0x0000820000047ab9 */ /* 0x000fe20000000a00 */
[----:B------:R-:W3:Y:S01]  /*0050*/  S2R R13, SR_CTAID.X ;  /* 0x00000000000d7919 */ /* 0x000ee20000002500 */
[----:B-1----:R-:W-:Y:S01]  /*0060*/  IMAD.SHL.U32 R0, R0, 0x2, RZ ;  /* 0x0000000200007824 */ /* 0x002fe200078e00ff */
[----:B---3--:R-:W-:-:S04]  /*0070*/  SHF.R.S32.HI R2, RZ, 0x19, R13 ;  /* 0x00000019ff027819 */ /* 0x008fc8000001140d */
[----:B------:R-:W-:Y:S02]  /*0080*/  LOP3.LUT R0, R0, 0x3e, RZ, 0xc0, !PT ;  /* 0x0000003e00007812 */ /* 0x000fe400078ec0ff */
[----:B------:R-:W-:-:S03]  /*0090*/  SGXT R2, R2, 0x1 ;  /* 0x000000010202781a */ /* 0x000fc60000000200 */
[----:B------:R-:W-:-:S05]  /*00a0*/  IMAD R13, R13, 0x40, R0 ;  /* 0x000000400d0d7824 */ /* 0x000fca00078e0200 */
[CC--:B------:R-:W-:Y:S02]  /*00b0*/  LEA.HI R0, R2.reuse, R13.reuse, RZ, 0x2 ;  /* 0x0000000d02007211 */ /* 0x0c0fe400078f10ff */
[-C--:B------:R-:W-:Y:S02]  /*00c0*/  LEA.HI R2, R2, R13.reuse, RZ, 0x4 ;  /* 0x0000000d02027211 */ /* 0x080fe400078f20ff */
[----:B------:R-:W-:Y:S02]  /*00d0*/  LOP3.LUT R0, R0, 0xfffffffc, RZ, 0xc0, !PT ;  /* 0xfffffffc00007812 */ /* 0x000fe400078ec0ff */
[----:B------:R-:W-:Y:S02]  /*00e0*/  LOP3.LUT R2, R2, 0xfffffff0, RZ, 0xc0, !PT ;  /* 0xfffffff002027812 */ /* 0x000fe400078ec0ff */
[----:B------:R-:W-:Y:S02]  /*00f0*/  ISETP.GE.AND P0, PT, R13, 0x40, PT ;  /* 0x000000400d00780c */ /* 0x000fe40003f06270 */
[----:B------:R-:W-:-:S05]  /*0100*/  IADD3 R9, R2, R13, -R0 ;  /* 0x0000000d02097210 */ /* 0x000fca0007ffe800 */
[----:B--2---:R-:W-:Y:S01]  /*0110*/  IMAD.WIDE R2, R9, 0x4, R10 ;  /* 0x0000000409027825 */ /* 0x004fe200078e020a */
[----:B------:R-:W-:-:S03]  /*0120*/  CS2R R16, SRZ ;  /* 0x0000000000107805 */ /* 0x000fc6000001ff00 */
[C---:B------:R-:W-:Y:S02]  /*0130*/  VIADD R5, R9.reuse, 0x4 ;  /* 0x0000000409057836 */ /* 0x040fe40000000000 */
[----:B------:R1:W2:Y:S01]  /*0140*/  @!P0 LDG.E.EL.64 R22, desc[UR4][R2.64] ;  /* 0x0000000402168981 */ /* 0x0002a2000c2e1b00 */
[----:B------:R-:W-:Y:S02]  /*0150*/  VIADD R7, R9, 0x8 ;  /* 0x0000000809077836 */ /* 0x000fe40000000000 */
[----:B------:R-:W-:Y:S01]  /*0160*/  IMAD.WIDE R4, R5, 0x4, R10 ;  /* 0x0000000405047825 */ /* 0x000fe200078e020a */
[----:B------:R-:W-:-:S04]  /*0170*/  CS2R R18, SRZ ;  /* 0x0000000000127805 */ /* 0x000fc8000001ff00 */
[----:B------:R-:W3:Y:S01]  /*0180*/  @!P0 LDG.E.EL.64 R16, desc[UR4][R4.64] ;  /* 0x0000000404108981 */ /* 0x000ee2000c2e1b00 */
[----:B------:R-:W-:-:S05]  /*0190*/  IMAD.WIDE R6, R7, 0x4, R10 ;  /* 0x0000000407067825 */ /* 0x000fca00078e020a */
[----:B------:R-:W4:Y:S01]  /*01a0*/  @!P0 LDG.E.EL.64 R18, desc[UR4][R6.64] ;  /* 0x0000000406128981 */ /* 0x000f22000c2e1b00 */
[----:B------:R-:W-:Y:S01]  /*01b0*/  VIADD R9, R9, 0xc ;  /* 0x0000000c09097836 */ /* 0x000fe20000000000 */
[----:B------:R-:W-:-:S03]  /*01c0*/  CS2R R20, SRZ ;  /* 0x0000000000147805 */ /* 0x000fc6000001ff00 */
[----:B------:R-:W-:-:S05]  /*01d0*/  IMAD.WIDE R8, R9, 0x4, R10 ;  /* 0x0000000409087825 */ /* 0x000fca00078e020a */
[----:B------:R-:W5:Y:S01]  /*01e0*/  @!P0 LDG.E.EL.64 R20, desc[UR4][R8.64] ;  /* 0x0000000408148981 */ /* 0x000f62000c2e1b00 */
[----:B------:R-:W-:Y:S01]  /*01f0*/  CS2R R14, SRZ ;  /* 0x00000000000e7805 */ /* 0x000fe2000001ff00 */
[----:B-1----:R-:W-:-:S05]  /*0200*/  IMAD.WIDE R2, R13, 0x4, R10 ;  /* 0x000000040d027825 */ /* 0x002fca00078e020a */
[----:B------:R1:W5:Y:S02]  /*0210*/  @!P0 LDG.E.64 R14, desc[UR4][R2.64] ;  /* 0x00000004020e8981 */ /* 0x000364000c1e1b00 */
[----:B-1----:R-:W1:Y:S02]  /*0220*/  LDC.64 R2, c[0x0][0x218] ;  /* 0x00008600ff027b82 */ /* 0x002e640000000a00 */
[----:B-1----:R-:W-:Y:S01]  /*0230*/  IMAD.WIDE R2, R13, 0x4, R2 ;  /* 0x000000040d027825 */ /* 0x002fe200078e0202 */
[C---:B--2---:R-:W-:Y:S02]  /*0240*/  FSETP.NAN.AND P3, PT, R22.reuse, R22, PT ;  /* 0x000000161600720b */ /* 0x044fe40003f68000 */
[C---:B------:R-:W-:Y:S02]  /*0250*/  FSETP.NAN.AND P4, PT, R23.reuse, R23, PT ;  /* 0x000000171700720b */ /* 0x040fe40003f88000 */
[----:B---3--:R-:W-:Y:S02]  /*0260*/  FSETP.GT.AND P1, PT, R22, R16, PT ;  /* 0x000000101600720b */ /* 0x008fe40003f24000 */
[----:B------:R-:W-:-:S07]  /*0270*/  FSETP.GT.AND P2, PT, R23, R17, PT ;  /* 0x000000111700720b */ /* 0x000fce0003f44000 */
[----:B------:R-:W-:Y:S02]  /*0280*/  @!P3 FSEL R22, R22, R16, P1 ;  /* 0x000000101616b208 */ /* 0x000fe40000800000 */
[----:B------:R-:W-:Y:S02]  /*0290*/  @!P4 FSEL R23, R23, R17, P2 ;  /* 0x000000111717c208 */ /* 0x000fe40001000000 */
[C---:B----4-:R-:W-:Y:S02]  /*02a0*/  FSETP.GT.AND P1, PT, R22.reuse, R18, PT ;  /* 0x000000121600720b */ /* 0x050fe40003f24000 */
[C---:B------:R-:W-:Y:S02]  /*02b0*/  FSETP.GT.AND P2, PT, R23.reuse, R19, PT ;  /* 0x000000131700720b */ /* 0x040fe40003f44000 */
[----:B------:R-:W-:Y:S02]  /*02c0*/  FSETP.NAN.AND P3, PT, R22, R22, PT ;  /* 0x000000161600720b */ /* 0x000fe40003f68000 */
[----:B------:R-:W-:-:S07]  /*02d0*/  FSETP.NAN.AND P4, PT, R23, R23, PT ;  /* 0x000000171700720b */ /* 0x000fce0003f88000 */
[----:B------:R-:W-:Y:S02]  /*02e0*/  @!P1 FSEL R22, R22, R18, P3 ;  /* 0x0000001216169208 */ /* 0x000fe40001800000 */
[----:B------:R-:W-:Y:S02]  /*02f0*/  @!P2 FSEL R23, R23, R19, P4 ;  /* 0x000000131717a208 */ /* 0x000fe40002000000 */
[C---:B-----5:R-:W-:Y:S02]  /*0300*/  FSETP.GT.AND P1, PT, R22.reuse, R20, PT ;  /* 0x000000141600720b */ /* 0x060fe40003f24000 */
[C---:B------:R-:W-:Y:S02]  /*0310*/  FSETP.GT.AND P2, PT, R23.reuse, R21, PT ;  /* 0x000000151700720b */ /* 0x040fe40003f44000 */
[----:B------:R-:W-:Y:S02]  /*0320*/  FSETP.NAN.AND P3, PT, R22, R22, PT ;  /* 0x000000161600720b */ /* 0x000fe40003f68000 */
[----:B------:R-:W-:-:S07]  /*0330*/  FSETP.NAN.AND P4, PT, R23, R23, PT ;  /* 0x000000171700720b */ /* 0x000fce0003f88000 */
[----:B------:R-:W-:Y:S02]  /*0340*/  @!P1 FSEL R22, R22, R20, P3 ;  /* 0x0000001416169208 */ /* 0x000fe40001800000 */
[----:B------:R-:W-:-:S03]  /*0350*/  @!P2 FSEL R23, R23, R21, P4 ;  /* 0x000000151717a208 */ /* 0x000fc60002000000 */
[----:B------:R-:W-:Y:S02]  /*0360*/  FADD R14, -R22, R14 ;  /* 0x0000000e160e7221 */ /* 0x000fe40000000100 */
[----:B------:R-:W-:Y:S02]  /*0370*/  FADD R15, -R23, R15 ;  /* 0x0000000f170f7221 */ /* 0x000fe40000000100 */
[----:B------:R-:W-:Y:S02]  /*0380*/  FMUL R14, R14, 1.4426950216293334961 ;  /* 0x3fb8aa3b0e0e7820 */ /* 0x000fe40000400000 */
[----:B------:R-:W-:-:S03]  /*0390*/  FMUL R15, R15, 1.4426950216293334961 ;  /* 0x3fb8aa3b0f0f7820 */ /* 0x000fc60000400000 */
[----:B------:R-:W-:Y:S02]  /*03a0*/  FSETP.GEU.AND P1, PT, R14, -126, PT ;  /* 0xc2fc00000e00780b */ /* 0x000fe40003f2e000 */
[----:B------:R-:W-:-:S11]  /*03b0*/  FSETP.GEU.AND P2, PT, R15, -126, PT ;  /* 0xc2fc00000f00780b */ /* 0x000fd60003f4e000 */
[----:B------:R-:W-:Y:S02]  /*03c0*/  @!P1 FMUL R14, R14, 0.5 ;  /* 0x3f0000000e0e9820 */ /* 0x000fe40000400000 */
[----:B------:R-:W-:Y:S02]  /*03d0*/  @!P2 FMUL R15, R15, 0.5 ;  /* 0x3f0000000f0fa820 */ /* 0x000fe40000400000 */
[----:B------:R-:W1:Y:S08]  /*03e0*/  MUFU.EX2 R4, R14 ;  /* 0x0000000e00047308 */ /* 0x000e700000000800 */
[----:B------:R-:W2:Y:S01]  /*03f0*/  MUFU.EX2 R5, R15 ;  /* 0x0000000f00057308 */ /* 0x000ea20000000800 */
[----:B-1----:R-:W-:Y:S01]  /*0400*/  @!P1 FMUL R4, R4, R4 ;  /* 0x0000000404049220 */ /* 0x002fe20000400000 */
[----:B--2---:R-:W-:Y:S01]  /*0410*/  @!P2 FMUL R5, R5, R5 ;  /* 0x000000050505a220 */ /* 0x004fe20000400000 */
[----:B------:R-:W-:Y:S06]  /*0420*/  @P0 EXIT ;  /* 0x000000000000094d */ /* 0x000fec0003800000 */
[----:B------:R-:W-:Y:S01]  /*0430*/  STG.E.64 desc[UR4][R2.64], R4 ;  /* 0x0000000402007986 */ /* 0x000fe2000c101b04 */
[----:B------:R-:W-:Y:S05]  /*0440*/  EXIT ;  /* 0x000000000000794d */ /* 0x000fea0003800000 */
.L_x_0:
[----:B------:R-:W-:-:S00]  /*0450*/  BRA `(.L_x_0) ;  /* 0xfffffffc00fc7947 */ /* 0x000fc0000383ffff */
[----:B------:R-:W-:-:S00]  /*0460*/  NOP ;  /* 0x0000000000007918 */ /* 0x000fc00000000000 */
        /* <DEDUP_REMOVED lines=9> */
.L_x_1:


//--------------------- .nv.constant0.triton_poi_fused__softmax_0 --------------------------
	.section	.nv.constant0.triton_poi_fused__softmax_0,"a",@progbits
	.sectionflags	@""
	.align	4
.nv.constant0.triton_poi_fused__softmax_0:
	.zero		548
